//
// Generated by NVIDIA NVVM Compiler
//
// Compiler Build ID: CL-36424714
// Cuda compilation tools, release 13.0, V13.0.88
// Based on NVVM 20.0.0
//

.version 9.0
.target sm_100
.address_size 64

	// .globl	_Z12SumReductionPiS_S_
// workspace has been demoted

.visible .entry _Z12SumReductionPiS_S_(
	.param .u64 .ptr .align 1 _Z12SumReductionPiS_S__param_0,
	.param .u64 .ptr .align 1 _Z12SumReductionPiS_S__param_1,
	.param .u64 .ptr .align 1 _Z12SumReductionPiS_S__param_2
)
{
	.reg .pred 	%p<16>;
	.reg .b32 	%r<78>;
	.reg .b64 	%rd<21>;
	// demoted variable
	.shared .align 4 .b8 workspace[512];
	ld.param.u64 	%rd6, [_Z12SumReductionPiS_S__param_0];
	ld.param.u64 	%rd7, [_Z12SumReductionPiS_S__param_1];
	ld.param.u64 	%rd5, [_Z12SumReductionPiS_S__param_2];
	cvta.to.global.u64 	%rd1, %rd7;
	cvta.to.global.u64 	%rd8, %rd6;
	// begin inline asm
	mov.u32 %r28, %envreg2;
	// end inline asm
	cvt.u64.u32 	%rd9, %r28;
	// begin inline asm
	mov.u32 %r29, %envreg1;
	// end inline asm
	cvt.u64.u32 	%rd10, %r29;
	shl.b64 	%rd11, %rd10, 32;
	or.b64  	%rd2, %rd11, %rd9;
	mov.u32 	%r1, %ctaid.x;
	mov.u32 	%r74, %ntid.x;
	mov.u32 	%r3, %tid.x;
	mad.lo.s32 	%r4, %r1, %r74, %r3;
	mul.wide.s32 	%rd12, %r4, 4;
	add.s64 	%rd13, %rd8, %rd12;
	ld.global.u32 	%r72, [%rd13];
	mov.u32 	%r6, %tid.y;
	mov.u32 	%r7, %tid.z;
	mov.u32 	%r8, %ntid.y;
	mad.lo.s32 	%r30, %r7, %r8, %r6;
	mad.lo.s32 	%r9, %r30, %r74, %r3;
	setp.lt.u32 	%p1, %r74, 2;
	@%p1 bra 	$L__BB0_5;
	shl.b32 	%r31, %r9, 2;
	mov.u32 	%r32, workspace;
	add.s32 	%r10, %r32, %r31;
	mov.u32 	%r70, %r74;
$L__BB0_2:
	shr.u32 	%r13, %r70, 1;
	st.shared.u32 	[%r10], %r72;
	barrier.sync 	0;
	setp.le.u32 	%p2, %r13, %r9;
	@%p2 bra 	$L__BB0_4;
	shl.b32 	%r33, %r13, 2;
	add.s32 	%r34, %r10, %r33;
	ld.shared.u32 	%r35, [%r34];
	add.s32 	%r72, %r35, %r72;
$L__BB0_4:
	barrier.sync 	0;
	setp.gt.u32 	%p3, %r70, 3;
	mov.u32 	%r70, %r13;
	@%p3 bra 	$L__BB0_2;
$L__BB0_5:
	setp.ne.s32 	%p4, %r3, 0;
	@%p4 bra 	$L__BB0_7;
	mul.wide.u32 	%rd14, %r1, 4;
	add.s64 	%rd15, %rd1, %rd14;
	st.global.u32 	[%rd15], %r72;
$L__BB0_7:
	setp.ne.s64 	%p5, %rd2, 0;
	@%p5 bra 	$L__BB0_9;
	// begin inline asm
	trap;
	// end inline asm
$L__BB0_9:
	barrier.sync 	0;
	add.s32 	%r36, %r3, %r6;
	or.b32  	%r37, %r36, %r7;
	setp.ne.s32 	%p6, %r37, 0;
	@%p6 bra 	$L__BB0_12;
	add.s64 	%rd16, %rd2, 4;
	mov.u32 	%r40, %nctaid.x;
	mov.u32 	%r41, %nctaid.y;
	mul.lo.s32 	%r42, %r40, %r41;
	mov.u32 	%r43, %nctaid.z;
	mul.lo.s32 	%r44, %r42, %r43;
	mov.u32 	%r45, %ctaid.y;
	add.s32 	%r46, %r1, %r45;
	mov.u32 	%r47, %ctaid.z;
	neg.s32 	%r48, %r47;
	setp.eq.s32 	%p7, %r46, %r48;
	sub.s32 	%r49, -2147483647, %r44;
	selp.b32 	%r39, %r49, 1, %p7;
	// begin inline asm
	atom.add.release.gpu.u32 %r38,[%rd16],%r39;
	// end inline asm
$L__BB0_11:
	// begin inline asm
	ld.acquire.gpu.u32 %r50,[%rd16];
	// end inline asm
	xor.b32  	%r51, %r50, %r38;
	setp.gt.s32 	%p8, %r51, -1;
	@%p8 bra 	$L__BB0_11;
$L__BB0_12:
	barrier.sync 	0;
	and.b32  	%r53, %r9, 1073741792;
	mul.lo.s32 	%r54, %r74, %r8;
	mov.u32 	%r55, %ntid.z;
	mul.lo.s32 	%r56, %r54, %r55;
	sub.s32 	%r57, %r56, %r53;
	max.u32 	%r58, %r57, 32;
	sub.s32 	%r59, %r58, %r57;
	mov.b32 	%r60, -1;
	shr.u32 	%r18, %r60, %r59;
	setp.ne.s32 	%p9, %r1, 0;
	setp.gt.u32 	%p10, %r3, 31;
	or.pred  	%p11, %p9, %p10;
	@%p11 bra 	$L__BB0_18;
	setp.lt.u32 	%p12, %r74, 2;
	add.s64 	%rd19, %rd1, %rd12;
	ld.global.u32 	%r77, [%rd19];
	// begin inline asm
	mov.u32 %r62, %lanemask_lt;
	// end inline asm
	and.b32  	%r63, %r62, %r18;
	popc.b32 	%r20, %r63;
	@%p12 bra 	$L__BB0_18;
	shl.b32 	%r64, %r20, 2;
	mov.u32 	%r65, workspace;
	add.s32 	%r21, %r65, %r64;
$L__BB0_15:
	shr.u32 	%r24, %r74, 1;
	st.shared.u32 	[%r21], %r77;
	bar.warp.sync 	%r18;
	setp.le.u32 	%p13, %r24, %r20;
	@%p13 bra 	$L__BB0_17;
	shl.b32 	%r66, %r24, 2;
	add.s32 	%r67, %r21, %r66;
	ld.shared.u32 	%r68, [%r67];
	add.s32 	%r77, %r68, %r77;
$L__BB0_17:
	bar.warp.sync 	%r18;
	setp.gt.u32 	%p14, %r74, 3;
	mov.u32 	%r74, %r24;
	@%p14 bra 	$L__BB0_15;
$L__BB0_18:
	or.b32  	%r69, %r1, %r3;
	setp.ne.s32 	%p15, %r69, 0;
	@%p15 bra 	$L__BB0_20;
	cvta.to.global.u64 	%rd20, %rd5;
	st.global.u32 	[%rd20], %r77;
$L__BB0_20:
	ret;

}


// ===== COMPILED SASS (sm_100) =====

	.target	sm_100

	.elftype	@"ET_EXEC"


//--------------------- .note.nv.tkinfo           --------------------------
	.section	.note.nv.tkinfo,"",@"SHT_NOTE"
	.sectionflags	@"SHF_NOTE_NV_TKINFO"
	.tkinfo
        /*0018*/ 	.word	0x00000002
        /*0030*/ 	.string	""
        /*0030*/ 	.string	"ptxas"
        /*0030*/ 	.string	"Cuda compilation tools, release 13.0, V13.0.88"
        /*0030*/ 	.string	"Build cuda_13.0.r13.0/compiler.36424714_0"
        /*0030*/ 	.string	"-arch sm_100 -m 64 "



//--------------------- .note.nv.cuinfo           --------------------------
	.section	.note.nv.cuinfo,"",@"SHT_NOTE"
	.sectionflags	@"SHF_NOTE_NV_CUINFO"
        /*0018*/ 	.short	0x0002
        /*001a*/ 	.short	0x0064
        /*001c*/ 	.short	0x0082
	.zero		2


//--------------------- .nv.info                  --------------------------
	.section	.nv.info,"",@"SHT_CUDA_INFO"
	.align	4


	//----- nvinfo : EIATTR_REGCOUNT
	.align		4
        /*0000*/ 	.byte	0x04, 0x2f
        /*0002*/ 	.short	(.L_1 - .L_0)
	.align		4
.L_0:
        /*0004*/ 	.word	index@(_Z12SumReductionPiS_S_)
        /*0008*/ 	.word	0x00000011


	//----- nvinfo : EIATTR_FRAME_SIZE
	.align		4
.L_1:
        /*000c*/ 	.byte	0x04, 0x11
        /*000e*/ 	.short	(.L_3 - .L_2)
	.align		4
.L_2:
        /*0010*/ 	.word	index@(_Z12SumReductionPiS_S_)
        /*0014*/ 	.word	0x00000000


	//----- nvinfo : EIATTR_MIN_STACK_SIZE
	.align		4
.L_3:
        /*0018*/ 	.byte	0x04, 0x12
        /*001a*/ 	.short	(.L_5 - .L_4)
	.align		4
.L_4:
        /*001c*/ 	.word	index@(_Z12SumReductionPiS_S_)
        /*0020*/ 	.word	0x00000000
.L_5:


//--------------------- .nv.compat                --------------------------
	.section	.nv.compat,"",@"SHT_CUDA_COMPAT_INFO"
	.align	4
        /*0000*/ 	.byte	0x02, 0x09, 0x00, 0x00, 0x02, 0x02, 0x01, 0x00, 0x02, 0x05, 0x05, 0x00, 0x03, 0x07, 0x01, 0x01
        /*0010*/ 	.byte	0x02, 0x03, 0x00, 0x00, 0x02, 0x06, 0x01, 0x00, 0x04, 0x0b, 0x08, 0x00, 0x09, 0x00, 0x00, 0x00
        /*0020*/ 	.byte	0x00, 0x00, 0x00, 0x00


//--------------------- .nv.info._Z12SumReductionPiS_S_ --------------------------
	.section	.nv.info._Z12SumReductionPiS_S_,"",@"SHT_CUDA_INFO"
	.sectionflags	@""
	.align	4


	//----- nvinfo : EIATTR_CUDA_API_VERSION
	.align		4
        /*0000*/ 	.byte	0x04, 0x37
        /*0002*/ 	.short	(.L_7 - .L_6)
.L_6:
        /*0004*/ 	.word	0x00000082


	//----- nvinfo : EIATTR_KPARAM_INFO
	.align		4
.L_7:
        /*0008*/ 	.byte	0x04, 0x17
        /*000a*/ 	.short	(.L_9 - .L_8)
.L_8:
        /*000c*/ 	.word	0x00000000
        /*0010*/ 	.short	0x0002
        /*0012*/ 	.short	0x0010
        /*0014*/ 	.byte	0x00, 0xf5, 0x21, 0x00


	//----- nvinfo : EIATTR_KPARAM_INFO
	.align		4
.L_9:
        /*0018*/ 	.byte	0x04, 0x17
        /*001a*/ 	.short	(.L_11 - .L_10)
.L_10:
        /*001c*/ 	.word	0x00000000
        /*0020*/ 	.short	0x0001
        /*0022*/ 	.short	0x0008
        /*0024*/ 	.byte	0x00, 0xf5, 0x21, 0x00


	//----- nvinfo : EIATTR_KPARAM_INFO
	.align		4
.L_11:
        /*0028*/ 	.byte	0x04, 0x17
        /*002a*/ 	.short	(.L_13 - .L_12)
.L_12:
        /*002c*/ 	.word	0x00000000
        /*0030*/ 	.short	0x0000
        /*0032*/ 	.short	0x0000
        /*0034*/ 	.byte	0x00, 0xf5, 0x21, 0x00


	//----- nvinfo : EIATTR_SPARSE_MMA_MASK
	.align		4
.L_13:
        /*0038*/ 	.byte	0x03, 0x50
        /*003a*/ 	.short	0x0000


	//----- nvinfo : EIATTR_MAXREG_COUNT
	.align		4
        /*003c*/ 	.byte	0x03, 0x1b
        /*003e*/ 	.short	0x00ff


	//----- nvinfo : EIATTR_NUM_BARRIERS
	.align		4
        /*0040*/ 	.byte	0x02, 0x4c
        /*0042*/ 	.byte	0x01
	.zero		1


	//----- nvinfo : EIATTR_MERCURY_ISA_VERSION
	.align		4
        /*0044*/ 	.byte	0x03, 0x5f
        /*0046*/ 	.short	0x0101


	//----- nvinfo : EIATTR_INT_WARP_WIDE_INSTR_OFFSETS
	.align		4
        /*0048*/ 	.byte	0x04, 0x31
        /*004a*/ 	.short	(.L_15 - .L_14)


	//   ....[0]....
.L_14:
        /*004c*/ 	.word	0x000003d0


	//   ....[1]....
        /*0050*/ 	.word	0x00000530


	//   ....[2]....
        /*0054*/ 	.word	0x00000750


	//   ....[3]....
        /*0058*/ 	.word	0x00000760


	//   ....[4]....
        /*005c*/ 	.word	0x00000780


	//----- nvinfo : EIATTR_COOP_GROUP_MASK_REGIDS
	.align		4
.L_15:
        /*0060*/ 	.byte	0x04, 0x29
        /*0062*/ 	.short	(.L_17 - .L_16)


	//   ....[0]....
.L_16:
        /*0064*/ 	.word	0xffffffff


	//   ....[1]....
        /*0068*/ 	.word	0xffffffff


	//   ....[2]....
        /*006c*/ 	.word	0xffffffff


	//   ....[3]....
        /*0070*/ 	.word	0xffffffff


	//   ....[4]....
        /*0074*/ 	.word	0x05000008


	//   ....[5]....
        /*0078*/ 	.word	0x05000008


	//   ....[6]....
        /*007c*/ 	.word	0x05000008


	//   ....[7]....
        /*0080*/ 	.word	0x05000008


	//----- nvinfo : EIATTR_COOP_GROUP_INSTR_OFFSETS
	.align		4
.L_17:
        /*0084*/ 	.byte	0x04, 0x28
        /*0086*/ 	.short	(.L_19 - .L_18)


	//   ....[0]....
.L_18:
        /*0088*/ 	.word	0x00000250


	//   ....[1]....
        /*008c*/ 	.word	0x000002c0


	//   ....[2]....
        /*0090*/ 	.word	0x00000340


	//   ....[3]....
        /*0094*/ 	.word	0x000005f0


	//   ....[4]....
        /*0098*/ 	.word	0x000007d0


	//   ....[5]....
        /*009c*/ 	.word	0x00000820


	//   ....[6]....
        /*00a0*/ 	.word	0x00000900


	//   ....[7]....
        /*00a4*/ 	.word	0x00000980


	//----- nvinfo : EIATTR_VRC_CTA_INIT_COUNT
	.align		4
.L_19:
        /*00a8*/ 	.byte	0x02, 0x4a
	.zero		1
	.zero		1


	//----- nvinfo : EIATTR_EXIT_INSTR_OFFSETS
	.align		4
        /*00ac*/ 	.byte	0x04, 0x1c
        /*00ae*/ 	.short	(.L_21 - .L_20)


	//   ....[0]....
.L_20:
        /*00b0*/ 	.word	0x00000880


	//   ....[1]....
        /*00b4*/ 	.word	0x000008b0


	//----- nvinfo : EIATTR_CRS_STACK_SIZE
	.align		4
.L_21:
        /*00b8*/ 	.byte	0x04, 0x1e
        /*00ba*/ 	.short	(.L_23 - .L_22)
.L_22:
        /*00bc*/ 	.word	0x00000000


	//----- nvinfo : EIATTR_CBANK_PARAM_SIZE
	.align		4
.L_23:
        /*00c0*/ 	.byte	0x03, 0x19
        /*00c2*/ 	.short	0x0018


	//----- nvinfo : EIATTR_PARAM_CBANK
	.align		4
        /*00c4*/ 	.byte	0x04, 0x0a
        /*00c6*/ 	.short	(.L_25 - .L_24)
	.align		4
.L_24:
        /*00c8*/ 	.word	index@(.nv.constant0._Z12SumReductionPiS_S_)
        /*00cc*/ 	.short	0x0380
        /*00ce*/ 	.short	0x0018


	//----- nvinfo : EIATTR_SW_WAR
	.align		4
.L_25:
        /*00d0*/ 	.byte	0x04, 0x36
        /*00d2*/ 	.short	(.L_27 - .L_26)
.L_26:
        /*00d4*/ 	.word	0x00000008
.L_27:


//--------------------- .nv.callgraph             --------------------------
	.section	.nv.callgraph,"",@"SHT_CUDA_CALLGRAPH"
	.align	4
	.sectionentsize	8
	.align		4
        /*0000*/ 	.word	0x00000000
	.align		4
        /*0004*/ 	.word	0xffffffff
	.align		4
        /*0008*/ 	.word	0x00000000
	.align		4
        /*000c*/ 	.word	0xfffffffe
	.align		4
        /*0010*/ 	.word	0x00000000
	.align		4
        /*0014*/ 	.word	0xfffffffd
	.align		4
        /*0018*/ 	.word	0x00000000
	.align		4
        /*001c*/ 	.word	0xfffffffc


//--------------------- .text._Z12SumReductionPiS_S_ --------------------------
	.section	.text._Z12SumReductionPiS_S_,"ax",@progbits
	.align	128
        .global         _Z12SumReductionPiS_S_
        .type           _Z12SumReductionPiS_S_,@function
        .size           _Z12SumReductionPiS_S_,(.L_x_15 - _Z12SumReductionPiS_S_)
        .other          _Z12SumReductionPiS_S_,@"STO_CUDA_ENTRY STV_DEFAULT"
_Z12SumReductionPiS_S_:
.text._Z12SumReductionPiS_S_:
[----:B------:R-:W-:Y:S01]  /*0000*/  LDC R1, c[0x0][0x37c] ;  /* 0x0000df00ff017b82 */ /* 0x000fe20000000800 */
[----:B------:R-:W0:Y:S07]  /*0010*/  S2R R3, SR_TID.X ;  /* 0x0000000000037919 */ /* 0x000e2e0000002100 */
[----:B------:R-:W1:Y:S01]  /*0020*/  LDC.64 R6, c[0x0][0x380] ;  /* 0x0000e000ff067b82 */ /* 0x000e620000000a00 */
[----:B------:R-:W2:Y:S01]  /*0030*/  LDCU UR4, c[0x0][0x360] ;  /* 0x00006c00ff0477ac */ /* 0x000ea20008000800 */
[----:B------:R-:W3:Y:S01]  /*0040*/  S2R R0, SR_CTAID.X ;  /* 0x0000000000007919 */ /* 0x000ee20000002500 */
[----:B------:R-:W4:Y:S01]  /*0050*/  LDCU.64 UR8, c[0x0][0x358] ;  /* 0x00006b00ff0877ac */ /* 0x000f220008000a00 */
[----:B------:R-:W4:Y:S01]  /*0060*/  S2R R12, SR_TID.Y ;  /* 0x00000000000c7919 */ /* 0x000f220000002200 */
[----:B------:R-:W4:Y:S01]  /*0070*/  S2R R13, SR_TID.Z ;  /* 0x00000000000d7919 */ /* 0x000f220000002300 */
[----:B------:R-:W4:Y:S01]  /*0080*/  LDCU UR11, c[0x0][0x364] ;  /* 0x00006c80ff0b77ac */ /* 0x000f220008000800 */
[----:B0-----:R-:W-:Y:S01]  /*0090*/  ISETP.NE.AND P2, PT, R3, RZ, PT ;  /* 0x000000ff0300720c */ /* 0x001fe20003f45270 */
[----:B--2---:R-:W-:-:S02]  /*00a0*/  UISETP.GE.U32.AND UP0, UPT, UR4, 0x2, UPT ;  /* 0x000000020400788c */ /* 0x004fc4000bf06070 */
[----:B---3--:R-:W-:-:S04]  /*00b0*/  IMAD R2, R0, UR4, R3 ;  /* 0x0000000400027c24 */ /* 0x008fc8000f8e0203 */
[----:B-1----:R-:W-:-:S06]  /*00c0*/  IMAD.WIDE R6, R2, 0x4, R6 ;  /* 0x0000000402067825 */ /* 0x002fcc00078e0206 */
[----:B------:R-:W0:Y:S01]  /*00d0*/  @!P2 LDC.64 R8, c[0x0][0x388] ;  /* 0x0000e200ff08ab82 */ /* 0x000e220000000a00 */
[----:B----4-:R-:W-:Y:S01]  /*00e0*/  IMAD R10, R13, UR11, R12 ;  /* 0x0000000b0d0a7c24 */ /* 0x010fe2000f8e020c */
[----:B------:R0:W5:Y:S01]  /*00f0*/  LDG.E R11, desc[UR8][R6.64] ;  /* 0x00000008060b7981 */ /* 0x000162000c1e1900 */
[----:B------:R-:W-:Y:S01]  /*0100*/  IMAD.U32 R4, RZ, RZ, UR4 ;  /* 0x00000004ff047e24 */ /* 0x000fe2000f8e00ff */
[----:B------:R-:W-:-:S05]  /*0110*/  CS2R.32 R5, SR_CgaSize ;  /* 0x0000000000057805 */ /* 0x000fca0000008a00 */
[----:B------:R-:W-:-:S05]  /*0120*/  IMAD R5, R5, -0xa0, RZ ;  /* 0xffffff6005057824 */ /* 0x000fca00078e02ff */
[----:B------:R-:W-:-:S14]  /*0130*/  R2UR UR7, R5 ;  /* 0x00000000050772ca */ /* 0x000fdc00000e0000 */
[----:B------:R-:W1:Y:S01]  /*0140*/  LDCU UR7, c[0x0][UR7+0x258] ;  /* 0x00004b00070777ac */ /* 0x000e620008000800 */
[----:B------:R-:W-:Y:S01]  /*0150*/  IMAD R5, R10, UR4, R3 ;  /* 0x000000040a057c24 */ /* 0x000fe2000f8e0203 */
[----:B------:R-:W-:-:S06]  /*0160*/  RPCMOV.32 Rpc.LO, R0 ;  /* 0x0000000000007352 */ /* 0x000fcc0000000000 */
[----:B------:R-:W-:-:S05]  /*0170*/  CS2R.32 R0, SR_CgaSize ;  /* 0x0000000000007805 */ /* 0x000fca0000008a00 */
[----:B------:R-:W-:-:S05]  /*0180*/  IMAD R0, R0, -0xa0, RZ ;  /* 0xffffff6000007824 */ /* 0x000fca00078e02ff */
[----:B------:R-:W-:Y:S02]  /*0190*/  R2UR UR10, R0 ;  /* 0x00000000000a72ca */ /* 0x000fe400000e0000 */
[----:B------:R-:W-:-:S12]  /*01a0*/  RPCMOV.32 R0, Rpc.LO ;  /* 0x0000000000007353 */ /* 0x000fd80000000000 */
[----:B------:R-:W2:Y:S01]  /*01b0*/  LDCU UR10, c[0x0][UR10+0x254] ;  /* 0x00004a800a0a77ac */ /* 0x000ea20008000800 */
[----:B0-----:R-:W-:Y:S01]  /*01c0*/  @!P2 IMAD.WIDE.U32 R6, R0, 0x4, R8 ;  /* 0x000000040006a825 */ /* 0x001fe200078e0008 */
[----:B-1----:R-:W-:Y:S06]  /*01d0*/  BRA.U !UP0, `(.L_x_0) ;  /* 0x0000000108407547 */ /* 0x002fec000b800000 */
[----:B------:R-:W0:Y:S01]  /*01e0*/  S2UR UR5, SR_CgaCtaId ;  /* 0x00000000000579c3 */ /* 0x000e220000008800 */
[----:B------:R-:W-:Y:S01]  /*01f0*/  UMOV UR4, 0x400 ;  /* 0x0000040000047882 */ /* 0x000fe20000000000 */
[----:B------:R-:W-:Y:S01]  /*0200*/  IMAD.MOV.U32 R9, RZ, RZ, R4 ;  /* 0x000000ffff097224 */ /* 0x000fe200078e0004 */
[----:B0-----:R-:W-:-:S06]  /*0210*/  ULEA UR4, UR5, UR4, 0x18 ;  /* 0x0000000405047291 */ /* 0x001fcc000f8ec0ff */
[----:B------:R-:W-:-:S07]  /*0220*/  LEA R8, R5, UR4, 0x2 ;  /* 0x0000000405087c11 */ /* 0x000fce000f8e10ff */
.L_x_1:
[----:B------:R-:W-:Y:S01]  /*0230*/  SHF.R.U32.HI R14, RZ, 0x1, R9 ;  /* 0x00000001ff0e7819 */ /* 0x000fe20000011609 */
[----:B-----5:R-:W-:Y:S01]  /*0240*/  STS [R8], R11 ;  /* 0x0000000b08007388 */ /* 0x020fe20000000800 */
[----:B------:R-:W-:Y:S02]  /*0250*/  BAR.SYNC.DEFER_BLOCKING 0x0 ;  /* 0x0000000000007b1d */ /* 0x000fe40000010000 */
[----:B------:R-:W-:Y:S02]  /*0260*/  ISETP.GT.U32.AND P0, PT, R14, R5, PT ;  /* 0x000000050e00720c */ /* 0x000fe40003f04070 */
[----:B------:R-:W-:Y:S01]  /*0270*/  ISETP.GT.U32.AND P1, PT, R9, 0x3, PT ;  /* 0x000000030900780c */ /* 0x000fe20003f24070 */
[----:B------:R-:W-:-:S10]  /*0280*/  IMAD.MOV.U32 R9, RZ, RZ, R14 ;  /* 0x000000ffff097224 */ /* 0x000fd400078e000e */
[----:B------:R-:W-:-:S06]  /*0290*/  @P0 IMAD R10, R14, 0x4, R8 ;  /* 0x000000040e0a0824 */ /* 0x000fcc00078e0208 */
[----:B------:R-:W0:Y:S02]  /*02a0*/  @P0 LDS R10, [R10] ;  /* 0x000000000a0a0984 */ /* 0x000e240000000800 */
[----:B0-----:R-:W-:Y:S01]  /*02b0*/  @P0 IMAD.IADD R11, R11, 0x1, R10 ;  /* 0x000000010b0b0824 */ /* 0x001fe200078e020a */
[----:B------:R-:W-:Y:S06]  /*02c0*/  BAR.SYNC.DEFER_BLOCKING 0x0 ;  /* 0x0000000000007b1d */ /* 0x000fec0000010000 */
[----:B------:R-:W-:Y:S05]  /*02d0*/  @P1 BRA `(.L_x_1) ;  /* 0xfffffffc00d41947 */ /* 0x000fea000383ffff */
.L_x_0:
[----:B-----5:R0:W-:Y:S01]  /*02e0*/  @!P2 STG.E desc[UR8][R6.64], R11 ;  /* 0x0000000b0600a986 */ /* 0x0201e2000c101908 */
[----:B------:R-:W-:-:S04]  /*02f0*/  UISETP.NE.U32.AND UP0, UPT, UR7, URZ, UPT ;  /* 0x000000ff0700728c */ /* 0x000fc8000bf05070 */
[----:B--2---:R-:W-:-:S09]  /*0300*/  UISETP.NE.AND.EX UP0, UPT, UR10, URZ, UPT, UP0 ;  /* 0x000000ff0a00728c */ /* 0x004fd2000bf05300 */
[----:B0-----:R-:W-:Y:S05]  /*0310*/  BRA.U UP0, `(.L_x_2) ;  /* 0x0000000100047547 */ /* 0x001fea000b800000 */
[----:B------:R-:W-:Y:S05]  /*0320*/  BPT.TRAP 0x1 ;  /* 0x000000040000795c */ /* 0x000fea0000300000 */
.L_x_2:
[----:B------:R-:W-:Y:S01]  /*0330*/  IMAD.IADD R6, R3, 0x1, R12 ;  /* 0x0000000103067824 */ /* 0x000fe200078e020c */
[----:B------:R-:W-:Y:S04]  /*0340*/  BAR.SYNC.DEFER_BLOCKING 0x0 ;  /* 0x0000000000007b1d */ /* 0x000fe80000010000 */
[----:B------:R-:W-:-:S13]  /*0350*/  LOP3.LUT P0, RZ, R6, R13, RZ, 0xfc, !PT ;  /* 0x0000000d06ff7212 */ /* 0x000fda000780fcff */
[----:B------:R-:W-:Y:S05]  /*0360*/  @P0 BRA `(.L_x_3) ;  /* 0x0000000000900947 */ /* 0x000fea0003800000 */
[----:B------:R-:W0:Y:S01]  /*0370*/  S2R R7, SR_CTAID.Y ;  /* 0x0000000000077919 */ /* 0x000e220000002600 */
[----:B------:R-:W1:Y:S01]  /*0380*/  LDCU UR4, c[0x0][0x370] ;  /* 0x00006e00ff0477ac */ /* 0x000e620008000800 */
[----:B------:R-:W2:Y:S01]  /*0390*/  S2R R8, SR_CTAID.Z ;  /* 0x0000000000087919 */ /* 0x000ea20000002700 */
[----:B------:R-:W3:Y:S01]  /*03a0*/  LDCU UR5, c[0x0][0x374] ;  /* 0x00006e80ff0577ac */ /* 0x000ee20008000800 */
[----:B------:R-:W4:Y:S01]  /*03b0*/  S2R R9, SR_LANEID ;  /* 0x0000000000097919 */ /* 0x000f220000000000 */
[----:B------:R-:W5:Y:S01]  /*03c0*/  LDCU UR6, c[0x0][0x378] ;  /* 0x00006f00ff0677ac */ /* 0x000f620008000800 */
[----:B------:R-:W-:Y:S02]  /*03d0*/  VOTEU.ANY UR12, UPT, PT ;  /* 0x00000000000c7886 */ /* 0x000fe400038e0100 */
[----:B------:R-:W4:Y:S01]  /*03e0*/  FLO.U32 R10, UR12 ;  /* 0x0000000c000a7d00 */ /* 0x000f2200080e0000 */
[----:B-1----:R-:W-:-:S04]  /*03f0*/  UIADD3 UR4, UPT, UPT, URZ, -UR4, URZ ;  /* 0x80000004ff047290 */ /* 0x002fc8000fffe0ff */
[----:B---3--:R-:W-:-:S04]  /*0400*/  UIMAD UR4, UR4, UR5, URZ ;  /* 0x00000005040472a4 */ /* 0x008fc8000f8e02ff */
[----:B-----5:R-:W-:Y:S01]  /*0410*/  UIMAD UR4, UR6, UR4, -0x7fffffff ;  /* 0x80000001060474a4 */ /* 0x020fe2000f8e0204 */
[----:B0-----:R-:W-:Y:S01]  /*0420*/  IADD3 R6, PT, PT, R0, R7, RZ ;  /* 0x0000000700067210 */ /* 0x001fe20007ffe0ff */
[----:B--2---:R-:W-:Y:S02]  /*0430*/  IMAD.MOV R7, RZ, RZ, -R8 ;  /* 0x000000ffff077224 */ /* 0x004fe400078e0a08 */
[----:B------:R-:W0:Y:S01]  /*0440*/  POPC R8, UR12 ;  /* 0x0000000c00087d09 */ /* 0x000e220008000000 */
[----:B----4-:R-:W-:Y:S02]  /*0450*/  ISETP.EQ.U32.AND P0, PT, R10, R9, PT ;  /* 0x000000090a00720c */ /* 0x010fe40003f02070 */
[----:B------:R-:W-:Y:S01]  /*0460*/  ISETP.NE.AND P1, PT, R6, R7, PT ;  /* 0x000000070600720c */ /* 0x000fe20003f25270 */
[----:B------:R-:W-:Y:S02]  /*0470*/  IMAD.U32 R6, RZ, RZ, UR7 ;  /* 0x00000007ff067e24 */ /* 0x000fe4000f8e00ff */
[----:B------:R-:W-:-:S10]  /*0480*/  IMAD.U32 R7, RZ, RZ, UR10 ;  /* 0x0000000aff077e24 */ /* 0x000fd4000f8e00ff */
[----:B------:R-:W-:Y:S01]  /*0490*/  VOTEU.ANY UP0, P1 ;  /* 0x0000000000ff7886 */ /* 0x000fe20000800100 */
[----:B------:R-:W-:-:S06]  /*04a0*/  USEL UR4, UR4, 0x1, !UP0 ;  /* 0x0000000104047887 */ /* 0x000fcc000c000000 */
[----:B0-----:R-:W-:Y:S01]  /*04b0*/  IMAD R9, R8, UR4, RZ ;  /* 0x0000000408097c24 */ /* 0x001fe2000f8e02ff */
[----:B------:R-:W-:Y:S06]  /*04c0*/  @P0 MEMBAR.ALL.GPU ;  /* 0x0000000000000992 */ /* 0x000fec000000a000 */
[----:B------:R-:W-:-:S00]  /*04d0*/  @P0 ERRBAR ;  /* 0x00000000000009ab */ /* 0x000fc00000000000 */
[----:B------:R-:W-:Y:S06]  /*04e0*/  @P0 CGAERRBAR ;  /* 0x00000000000005ab */ /* 0x000fec0000000000 */
[----:B------:R-:W2:Y:S01]  /*04f0*/  @P0 ATOM.E.ADD.STRONG.GPU PT, R9, desc[UR8][R6.64+0x4], R9 ;  /* 0x800004090609098a */ /* 0x000ea200081ef108 */
[----:B------:R-:W0:Y:S02]  /*0500*/  S2R R11, SR_LTMASK ;  /* 0x00000000000b7919 */ /* 0x000e240000003900 */
[----:B0-----:R-:W-:-:S06]  /*0510*/  LOP3.LUT R11, R11, UR12, RZ, 0xc0, !PT ;  /* 0x0000000c0b0b7c12 */ /* 0x001fcc000f8ec0ff */
[----:B------:R-:W0:Y:S01]  /*0520*/  POPC R11, R11 ;  /* 0x0000000b000b7309 */ /* 0x000e220000000000 */
[----:B--2---:R-:W0:Y:S02]  /*0530*/  SHFL.IDX PT, R8, R9, R10, 0x1f ;  /* 0x00001f0a09087589 */ /* 0x004e2400000e0000 */
[----:B0-----:R-:W-:-:S07]  /*0540*/  IMAD R8, R11, UR4, R8 ;  /* 0x000000040b087c24 */ /* 0x001fce000f8e0208 */
.L_x_4:
[----:B------:R-:W2:Y:S04]  /*0550*/  LD.E.STRONG.GPU R9, desc[UR8][R6.64+0x4] ;  /* 0x0000040806097980 */ /* 0x000ea8000c10f900 */
[----:B--2---:R-:W-:Y:S01]  /*0560*/  CCTL.IVALL ;  /* 0x00000000ff00798f */ /* 0x004fe20002000000 */
[----:B------:R-:W-:Y:S05]  /*0570*/  YIELD ;  /* 0x0000000000007946 */ /* 0x000fea0003800000 */
[----:B------:R-:W-:-:S04]  /*0580*/  LOP3.LUT R9, R9, R8, RZ, 0x3c, !PT ;  /* 0x0000000809097212 */ /* 0x000fc800078e3cff */
[----:B------:R-:W-:-:S13]  /*0590*/  ISETP.GT.AND P0, PT, R9, -0x1, PT ;  /* 0xffffffff0900780c */ /* 0x000fda0003f04270 */
[----:B------:R-:W-:Y:S05]  /*05a0*/  @P0 BRA `(.L_x_4) ;  /* 0xfffffffc00e80947 */ /* 0x000fea000383ffff */
.L_x_3:
[----:B------:R-:W-:Y:S05]  /*05b0*/  WARPSYNC.ALL ;  /* 0x0000000000007948 */ /* 0x000fea0003800000 */
[----:B------:R-:W0:Y:S01]  /*05c0*/  LDCU UR4, c[0x0][0x368] ;  /* 0x00006d00ff0477ac */ /* 0x000e220008000800 */
[----:B------:R-:W-:Y:S01]  /*05d0*/  LOP3.LUT R5, R5, 0x3fffffe0, RZ, 0xc0, !PT ;  /* 0x3fffffe005057812 */ /* 0x000fe200078ec0ff */
[----:B------:R-:W-:Y:S01]  /*05e0*/  IMAD R6, R4, UR11, RZ ;  /* 0x0000000b04067c24 */ /* 0x000fe2000f8e02ff */
[----:B------:R-:W-:Y:S01]  /*05f0*/  BAR.SYNC.DEFER_BLOCKING 0x0 ;  /* 0x0000000000007b1d */ /* 0x000fe20000010000 */
[----:B------:R-:W-:-:S05]  /*0600*/  ISETP.GT.U32.AND P0, PT, R3, 0x1f, PT ;  /* 0x0000001f0300780c */ /* 0x000fca0003f04070 */
[----:B------:R-:W-:Y:S01]  /*0610*/  BSSY B0, `(.L_x_5) ;  /* 0x0000025000007945 */ /* 0x000fe20003800000 */
[----:B------:R-:W-:Y:S01]  /*0620*/  ISETP.NE.OR P0, PT, R0, RZ, P0 ;  /* 0x000000ff0000720c */ /* 0x000fe20000705670 */
[----:B0-----:R-:W-:-:S05]  /*0630*/  IMAD R5, R6, UR4, -R5 ;  /* 0x0000000406057c24 */ /* 0x001fca000f8e0a05 */
[----:B------:R-:W-:-:S05]  /*0640*/  VIMNMX.U32 R6, PT, PT, R5, 0x20, !PT ;  /* 0x0000002005067848 */ /* 0x000fca0007fe0000 */
[----:B------:R-:W-:Y:S01]  /*0650*/  IMAD.IADD R6, R6, 0x1, -R5 ;  /* 0x0000000106067824 */ /* 0x000fe200078e0a05 */
[----:B------:R-:W-:-:S04]  /*0660*/  MOV R5, 0xffffffff ;  /* 0xffffffff00057802 */ /* 0x000fc80000000f00 */
[----:B------:R-:W-:Y:S01]  /*0670*/  SHF.R.U32.HI R8, RZ, R6, R5 ;  /* 0x00000006ff087219 */ /* 0x000fe20000011605 */
[----:B------:R-:W-:Y:S06]  /*0680*/  @P0 BRA `(.L_x_6) ;  /* 0x0000000000740947 */ /* 0x000fec0003800000 */
[----:B------:R-:W0:Y:S02]  /*0690*/  LDC.64 R6, c[0x0][0x388] ;  /* 0x0000e200ff067b82 */ /* 0x000e240000000a00 */
[----:B0-----:R-:W-:-:S06]  /*06a0*/  IMAD.WIDE R6, R2, 0x4, R6 ;  /* 0x0000000402067825 */ /* 0x001fcc00078e0206 */
[----:B------:R0:W5:Y:S01]  /*06b0*/  LDG.E R7, desc[UR8][R6.64] ;  /* 0x0000000806077981 */ /* 0x000162000c1e1900 */
[----:B------:R-:W-:Y:S01]  /*06c0*/  ISETP.GE.U32.AND P0, PT, R4, 0x2, PT ;  /* 0x000000020400780c */ /* 0x000fe20003f06070 */
[----:B------:R-:W1:Y:S02]  /*06d0*/  S2R R5, SR_LTMASK ;  /* 0x0000000000057919 */ /* 0x000e640000003900 */
[----:B-1----:R-:W-:-:S04]  /*06e0*/  LOP3.LUT R2, R5, R8, RZ, 0xc0, !PT ;  /* 0x0000000805027212 */ /* 0x002fc800078ec0ff */
[----:B------:R0:W1:Y:S06]  /*06f0*/  POPC R9, R2 ;  /* 0x0000000200097309 */ /* 0x00006c0000000000 */
[----:B------:R-:W-:Y:S05]  /*0700*/  @!P0 BRA `(.L_x_6) ;  /* 0x0000000000548947 */ /* 0x000fea0003800000 */
[----:B------:R-:W2:Y:S01]  /*0710*/  S2UR UR5, SR_CgaCtaId ;  /* 0x00000000000579c3 */ /* 0x000ea20000008800 */
[----:B------:R-:W-:Y:S02]  /*0720*/  UMOV UR4, 0x400 ;  /* 0x0000040000047882 */ /* 0x000fe40000000000 */
[----:B--2---:R-:W-:-:S06]  /*0730*/  ULEA UR4, UR5, UR4, 0x18 ;  /* 0x0000000405047291 */ /* 0x004fcc000f8ec0ff */
[----:B01----:R-:W-:-:S07]  /*0740*/  LEA R6, R9, UR4, 0x2 ;  /* 0x0000000409067c11 */ /* 0x003fce000f8e10ff */
.L_x_8:
[----:B------:R-:W0:Y:S08]  /*0750*/  MATCH.ANY R5, R8 ;  /* 0x00000000080573a1 */ /* 0x000e3000000e8000 */
[----:B------:R-:W1:Y:S01]  /*0760*/  REDUX.OR UR4, R8 ;  /* 0x00000000080473c4 */ /* 0x000e620000004000 */
[----:B-----5:R2:W-:Y:S01]  /*0770*/  STS [R6], R7 ;  /* 0x0000000706007388 */ /* 0x0205e20000000800 */
[----:B------:R-:W-:Y:S01]  /*0780*/  VOTEU.ANY UR5, UPT, PT ;  /* 0x0000000000057886 */ /* 0x000fe200038e0100 */
[----:B------:R-:W-:-:S02]  /*0790*/  SHF.R.U32.HI R10, RZ, 0x1, R4 ;  /* 0x00000001ff0a7819 */ /* 0x000fc40000011604 */
[----:B0-----:R-:W-:-:S13]  /*07a0*/  LOP3.LUT P0, RZ, R8, UR5, R5, 0x40, !PT ;  /* 0x0000000508ff7c12 */ /* 0x001fda000f804005 */
[----:B-12---:R-:W-:Y:S05]  /*07b0*/  @!P0 BRA.DIV UR4, `(.L_x_7) ;  /* 0x0000000204408947 */ /* 0x006fea000b800000 */
[----:B------:R-:W-:Y:S01]  /*07c0*/  ISETP.GT.U32.AND P0, PT, R10, R9, PT ;  /* 0x000000090a00720c */ /* 0x000fe20003f04070 */
[----:B------:R-:W-:-:S12]  /*07d0*/  NOP ;  /* 0x0000000000007918 */ /* 0x000fd80000000000 */
[----:B------:R-:W-:-:S06]  /*07e0*/  @P0 IMAD R2, R10, 0x4, R6 ;  /* 0x000000040a020824 */ /* 0x000fcc00078e0206 */
[----:B------:R-:W0:Y:S02]  /*07f0*/  @P0 LDS R2, [R2] ;  /* 0x0000000002020984 */ /* 0x000e240000000800 */
[----:B0-----:R-:W-:-:S04]  /*0800*/  @P0 IMAD.IADD R5, R7, 0x1, R2 ;  /* 0x0000000107050824 */ /* 0x001fc800078e0202 */
[----:B------:R-:W-:Y:S01]  /*0810*/  @P0 IMAD.MOV.U32 R7, RZ, RZ, R5 ;  /* 0x000000ffff070224 */ /* 0x000fe200078e0005 */
[----:B------:R-:W-:-:S06]  /*0820*/  NOP ;  /* 0x0000000000007918 */ /* 0x000fcc0000000000 */
.L_x_13:
[----:B------:R-:W-:Y:S01]  /*0830*/  ISETP.GT.U32.AND P0, PT, R4, 0x3, PT ;  /* 0x000000030400780c */ /* 0x000fe20003f04070 */
[----:B------:R-:W-:-:S12]  /*0840*/  IMAD.MOV.U32 R4, RZ, RZ, R10 ;  /* 0x000000ffff047224 */ /* 0x000fd800078e000a */
[----:B------:R-:W-:Y:S05]  /*0850*/  @P0 BRA `(.L_x_8) ;  /* 0xfffffffc00bc0947 */ /* 0x000fea000383ffff */
.L_x_6:
[----:B------:R-:W-:Y:S05]  /*0860*/  BSYNC B0 ;  /* 0x0000000000007941 */ /* 0x000fea0003800000 */
.L_x_5:
[----:B------:R-:W-:-:S13]  /*0870*/  LOP3.LUT P0, RZ, R0, R3, RZ, 0xfc, !PT ;  /* 0x0000000300ff7212 */ /* 0x000fda000780fcff */
[----:B------:R-:W-:Y:S05]  /*0880*/  @P0 EXIT ;  /* 0x000000000000094d */ /* 0x000fea0003800000 */
[----:B0-----:R-:W0:Y:S02]  /*0890*/  LDC.64 R2, c[0x0][0x390] ;  /* 0x0000e400ff027b82 */ /* 0x001e240000000a00 */
[----:B0----5:R-:W-:Y:S01]  /*08a0*/  STG.E desc[UR8][R2.64], R7 ;  /* 0x0000000702007986 */ /* 0x021fe2000c101908 */
[----:B------:R-:W-:Y:S05]  /*08b0*/  EXIT ;  /* 0x000000000000794d */ /* 0x000fea0003800000 */
.L_x_7:
[----:B------:R-:W-:Y:S01]  /*08c0*/  ISETP.GT.U32.AND P0, PT, R10, R9, PT ;  /* 0x000000090a00720c */ /* 0x000fe20003f04070 */
[----:B------:R-:W-:-:S12]  /*08d0*/  BSSY B1, `(.L_x_9) ;  /* 0x0000005000017945 */ /* 0x000fd80003800000 */
[----:B------:R-:W-:-:S07]  /*08e0*/  @P0 LEA R2, R10, R6, 0x2 ;  /* 0x000000060a020211 */ /* 0x000fce00078e10ff */
[----:B------:R-:W-:Y:S05]  /*08f0*/  WARPSYNC.COLLECTIVE R8, `(.L_x_10) ;  /* 0x0000000008087348 */ /* 0x000fea0003c00000 */
[----:B------:R-:W-:Y:S01]  /*0900*/  NOP ;  /* 0x0000000000007918 */ /* 0x000fe20000000000 */
[----:B------:R-:W-:Y:S05]  /*0910*/  ENDCOLLECTIVE ;  /* 0x000000000000791b */ /* 0x000fea0003800000 */
.L_x_10:
[----:B------:R-:W-:Y:S05]  /*0920*/  BSYNC B1 ;  /* 0x0000000000017941 */ /* 0x000fea0003800000 */
.L_x_9:
[----:B------:R-:W0:Y:S01]  /*0930*/  @P0 LDS R2, [R2] ;  /* 0x0000000002020984 */ /* 0x000e220000000800 */
[----:B------:R-:W-:Y:S01]  /*0940*/  BSSY B1, `(.L_x_11) ;  /* 0x0000006000017945 */ /* 0x000fe20003800000 */
[----:B0-----:R-:W-:-:S04]  /*0950*/  @P0 IMAD.IADD R5, R7, 0x1, R2 ;  /* 0x0000000107050824 */ /* 0x001fc800078e0202 */
[----:B------:R-:W-:-:S07]  /*0960*/  @P0 IMAD.MOV.U32 R7, RZ, RZ, R5 ;  /* 0x000000ffff070224 */ /* 0x000fce00078e0005 */
[----:B------:R-:W-:Y:S05]  /*0970*/  WARPSYNC.COLLECTIVE R8, `(.L_x_12) ;  /* 0x0000000008087348 */ /* 0x000fea0003c00000 */
[----:B------:R-:W-:Y:S01]  /*0980*/  NOP ;  /* 0x0000000000007918 */ /* 0x000fe20000000000 */
[----:B------:R-:W-:Y:S05]  /*0990*/  ENDCOLLECTIVE ;  /* 0x000000000000791b */ /* 0x000fea0003800000 */
.L_x_12:
[----:B------:R-:W-:Y:S05]  /*09a0*/  BSYNC B1 ;  /* 0x0000000000017941 */ /* 0x000fea0003800000 */
.L_x_11:
[----:B------:R-:W-:Y:S05]  /*09b0*/  BRA `(.L_x_13) ;  /* 0xfffffffc009c7947 */ /* 0x000fea000383ffff */
.L_x_14:
[----:B------:R-:W-:-:S00]  /*09c0*/  BRA `(.L_x_14) ;  /* 0xfffffffc00fc7947 */ /* 0x000fc0000383ffff */
[----:B------:R-:W-:-:S00]  /*09d0*/  NOP ;  /* 0x0000000000007918 */ /* 0x000fc00000000000 */
        /* <DEDUP_REMOVED lines=10> */
.L_x_15:


//--------------------- .nv.shared._Z12SumReductionPiS_S_ --------------------------
	.section	.nv.shared._Z12SumReductionPiS_S_,"aw",@nobits
	.sectionflags	@""
	.align	4
.nv.shared._Z12SumReductionPiS_S_:
	.zero		1536


//--------------------- .nv.shared.reserved.0     --------------------------
	.section	.nv.shared.reserved.0,"aw",@nobits
	.weak		__nv_reservedSMEM_offset_0_alias
	.size		__nv_reservedSMEM_offset_0_alias, 0, 64
	.other		__nv_reservedSMEM_offset_0_alias,@"STO_CUDA_RESERVED_SHARED STV_DEFAULT"
__nv_reservedSMEM_offset_0_alias:
	.zero		0
	.zero		64


//--------------------- .nv.constant0._Z12SumReductionPiS_S_ --------------------------
	.section	.nv.constant0._Z12SumReductionPiS_S_,"a",@progbits
	.sectionflags	@""
	.align	4
.nv.constant0._Z12SumReductionPiS_S_:
	.zero		920


//--------------------- SYMBOLS --------------------------

	.type		.nv.reservedSmem.offset0,@object
	.size		.nv.reservedSmem.offset0,0x4
	.type		.nv.reservedSmem.cap,@object
	.size		.nv.reservedSmem.cap,0x4
